//
// Generated by NVIDIA NVVM Compiler
//
// Compiler Build ID: CL-36424714
// Cuda compilation tools, release 13.0, V13.0.88
// Based on NVVM 20.0.0
//

.version 9.0
.target sm_100
.address_size 64

	// .globl	_Z4GEMMPfS_S_
// _ZZ4GEMMPfS_S_E6sDataA has been demoted
// _ZZ4GEMMPfS_S_E6sDataB has been demoted

.visible .entry _Z4GEMMPfS_S_(
	.param .u64 .ptr .align 1 _Z4GEMMPfS_S__param_0,
	.param .u64 .ptr .align 1 _Z4GEMMPfS_S__param_1,
	.param .u64 .ptr .align 1 _Z4GEMMPfS_S__param_2
)
{
	.reg .pred 	%p<3>;
	.reg .b32 	%r<29>;
	.reg .b32 	%f<102>;
	.reg .b64 	%rd<26>;
	// demoted variable
	.shared .align 4 .b8 _ZZ4GEMMPfS_S_E6sDataA[4096];
	// demoted variable
	.shared .align 4 .b8 _ZZ4GEMMPfS_S_E6sDataB[4096];
	ld.param.u64 	%rd9, [_Z4GEMMPfS_S__param_0];
	ld.param.u64 	%rd10, [_Z4GEMMPfS_S__param_1];
	ld.param.u64 	%rd11, [_Z4GEMMPfS_S__param_2];
	mov.u32 	%r1, %tid.x;
	mov.u32 	%r14, %ntid.x;
	mov.u32 	%r15, %ctaid.x;
	mul.lo.s32 	%r2, %r14, %r15;
	add.s32 	%r3, %r2, %r1;
	mov.u32 	%r4, %tid.y;
	mov.u32 	%r5, %ntid.y;
	mov.u32 	%r16, %ctaid.y;
	mul.lo.s32 	%r17, %r5, %r16;
	add.s32 	%r6, %r17, %r4;
	shl.b32 	%r7, %r17, 6;
	or.b32  	%r18, %r6, %r3;
	setp.gt.u32 	%p1, %r18, 63;
	@%p1 bra 	$L__BB0_4;
	shl.b32 	%r20, %r4, 6;
	add.s32 	%r21, %r20, %r1;
	shl.b32 	%r22, %r4, 7;
	mov.u32 	%r23, _ZZ4GEMMPfS_S_E6sDataA;
	add.s32 	%r8, %r23, %r22;
	shl.b32 	%r24, %r1, 2;
	add.s32 	%r9, %r8, %r24;
	mov.u32 	%r25, _ZZ4GEMMPfS_S_E6sDataB;
	add.s32 	%r11, %r25, %r24;
	add.s32 	%r10, %r11, %r22;
	cvt.u64.u32 	%rd12, %r21;
	cvt.u64.u32 	%rd13, %r2;
	add.s64 	%rd14, %rd13, %rd12;
	shl.b64 	%rd15, %rd14, 2;
	cvta.to.global.u64 	%rd16, %rd10;
	add.s64 	%rd25, %rd16, %rd15;
	mul.wide.u32 	%rd2, %r5, 256;
	cvt.u64.u32 	%rd17, %r7;
	add.s64 	%rd18, %rd17, %rd12;
	shl.b64 	%rd19, %rd18, 2;
	cvta.to.global.u64 	%rd20, %rd9;
	add.s64 	%rd24, %rd20, %rd19;
	mul.wide.u32 	%rd4, %r5, 4;
	mov.f32 	%f101, 0f00000000;
	mov.b32 	%r28, 0;
$L__BB0_2:
	ld.global.f32 	%f4, [%rd24];
	st.shared.f32 	[%r9], %f4;
	ld.global.f32 	%f5, [%rd25];
	st.shared.f32 	[%r10], %f5;
	bar.sync 	0;
	ld.shared.f32 	%f6, [%r8];
	ld.shared.f32 	%f7, [%r11];
	fma.rn.f32 	%f8, %f6, %f7, %f101;
	ld.shared.f32 	%f9, [%r8+4];
	ld.shared.f32 	%f10, [%r11+128];
	fma.rn.f32 	%f11, %f9, %f10, %f8;
	ld.shared.f32 	%f12, [%r8+8];
	ld.shared.f32 	%f13, [%r11+256];
	fma.rn.f32 	%f14, %f12, %f13, %f11;
	ld.shared.f32 	%f15, [%r8+12];
	ld.shared.f32 	%f16, [%r11+384];
	fma.rn.f32 	%f17, %f15, %f16, %f14;
	ld.shared.f32 	%f18, [%r8+16];
	ld.shared.f32 	%f19, [%r11+512];
	fma.rn.f32 	%f20, %f18, %f19, %f17;
	ld.shared.f32 	%f21, [%r8+20];
	ld.shared.f32 	%f22, [%r11+640];
	fma.rn.f32 	%f23, %f21, %f22, %f20;
	ld.shared.f32 	%f24, [%r8+24];
	ld.shared.f32 	%f25, [%r11+768];
	fma.rn.f32 	%f26, %f24, %f25, %f23;
	ld.shared.f32 	%f27, [%r8+28];
	ld.shared.f32 	%f28, [%r11+896];
	fma.rn.f32 	%f29, %f27, %f28, %f26;
	ld.shared.f32 	%f30, [%r8+32];
	ld.shared.f32 	%f31, [%r11+1024];
	fma.rn.f32 	%f32, %f30, %f31, %f29;
	ld.shared.f32 	%f33, [%r8+36];
	ld.shared.f32 	%f34, [%r11+1152];
	fma.rn.f32 	%f35, %f33, %f34, %f32;
	ld.shared.f32 	%f36, [%r8+40];
	ld.shared.f32 	%f37, [%r11+1280];
	fma.rn.f32 	%f38, %f36, %f37, %f35;
	ld.shared.f32 	%f39, [%r8+44];
	ld.shared.f32 	%f40, [%r11+1408];
	fma.rn.f32 	%f41, %f39, %f40, %f38;
	ld.shared.f32 	%f42, [%r8+48];
	ld.shared.f32 	%f43, [%r11+1536];
	fma.rn.f32 	%f44, %f42, %f43, %f41;
	ld.shared.f32 	%f45, [%r8+52];
	ld.shared.f32 	%f46, [%r11+1664];
	fma.rn.f32 	%f47, %f45, %f46, %f44;
	ld.shared.f32 	%f48, [%r8+56];
	ld.shared.f32 	%f49, [%r11+1792];
	fma.rn.f32 	%f50, %f48, %f49, %f47;
	ld.shared.f32 	%f51, [%r8+60];
	ld.shared.f32 	%f52, [%r11+1920];
	fma.rn.f32 	%f53, %f51, %f52, %f50;
	ld.shared.f32 	%f54, [%r8+64];
	ld.shared.f32 	%f55, [%r11+2048];
	fma.rn.f32 	%f56, %f54, %f55, %f53;
	ld.shared.f32 	%f57, [%r8+68];
	ld.shared.f32 	%f58, [%r11+2176];
	fma.rn.f32 	%f59, %f57, %f58, %f56;
	ld.shared.f32 	%f60, [%r8+72];
	ld.shared.f32 	%f61, [%r11+2304];
	fma.rn.f32 	%f62, %f60, %f61, %f59;
	ld.shared.f32 	%f63, [%r8+76];
	ld.shared.f32 	%f64, [%r11+2432];
	fma.rn.f32 	%f65, %f63, %f64, %f62;
	ld.shared.f32 	%f66, [%r8+80];
	ld.shared.f32 	%f67, [%r11+2560];
	fma.rn.f32 	%f68, %f66, %f67, %f65;
	ld.shared.f32 	%f69, [%r8+84];
	ld.shared.f32 	%f70, [%r11+2688];
	fma.rn.f32 	%f71, %f69, %f70, %f68;
	ld.shared.f32 	%f72, [%r8+88];
	ld.shared.f32 	%f73, [%r11+2816];
	fma.rn.f32 	%f74, %f72, %f73, %f71;
	ld.shared.f32 	%f75, [%r8+92];
	ld.shared.f32 	%f76, [%r11+2944];
	fma.rn.f32 	%f77, %f75, %f76, %f74;
	ld.shared.f32 	%f78, [%r8+96];
	ld.shared.f32 	%f79, [%r11+3072];
	fma.rn.f32 	%f80, %f78, %f79, %f77;
	ld.shared.f32 	%f81, [%r8+100];
	ld.shared.f32 	%f82, [%r11+3200];
	fma.rn.f32 	%f83, %f81, %f82, %f80;
	ld.shared.f32 	%f84, [%r8+104];
	ld.shared.f32 	%f85, [%r11+3328];
	fma.rn.f32 	%f86, %f84, %f85, %f83;
	ld.shared.f32 	%f87, [%r8+108];
	ld.shared.f32 	%f88, [%r11+3456];
	fma.rn.f32 	%f89, %f87, %f88, %f86;
	ld.shared.f32 	%f90, [%r8+112];
	ld.shared.f32 	%f91, [%r11+3584];
	fma.rn.f32 	%f92, %f90, %f91, %f89;
	ld.shared.f32 	%f93, [%r8+116];
	ld.shared.f32 	%f94, [%r11+3712];
	fma.rn.f32 	%f95, %f93, %f94, %f92;
	ld.shared.f32 	%f96, [%r8+120];
	ld.shared.f32 	%f97, [%r11+3840];
	fma.rn.f32 	%f98, %f96, %f97, %f95;
	ld.shared.f32 	%f99, [%r8+124];
	ld.shared.f32 	%f100, [%r11+3968];
	fma.rn.f32 	%f101, %f99, %f100, %f98;
	bar.sync 	0;
	add.s32 	%r28, %r28, %r5;
	add.s64 	%rd25, %rd25, %rd2;
	add.s64 	%rd24, %rd24, %rd4;
	setp.lt.u32 	%p2, %r28, 64;
	@%p2 bra 	$L__BB0_2;
	shl.b32 	%r26, %r6, 6;
	add.s32 	%r27, %r26, %r3;
	cvta.to.global.u64 	%rd21, %rd11;
	mul.wide.u32 	%rd22, %r27, 4;
	add.s64 	%rd23, %rd21, %rd22;
	st.global.f32 	[%rd23], %f101;
$L__BB0_4:
	ret;

}


// ===== COMPILED SASS (sm_100) =====

	.target	sm_100

	.elftype	@"ET_EXEC"


//--------------------- .note.nv.tkinfo           --------------------------
	.section	.note.nv.tkinfo,"",@"SHT_NOTE"
	.sectionflags	@"SHF_NOTE_NV_TKINFO"
	.tkinfo
        /*0018*/ 	.word	0x00000002
        /*0030*/ 	.string	""
        /*0030*/ 	.string	"ptxas"
        /*0030*/ 	.string	"Cuda compilation tools, release 13.0, V13.0.88"
        /*0030*/ 	.string	"Build cuda_13.0.r13.0/compiler.36424714_0"
        /*0030*/ 	.string	"-arch sm_100 -m 64 "



//--------------------- .note.nv.cuinfo           --------------------------
	.section	.note.nv.cuinfo,"",@"SHT_NOTE"
	.sectionflags	@"SHF_NOTE_NV_CUINFO"
        /*0018*/ 	.short	0x0002
        /*001a*/ 	.short	0x0064
        /*001c*/ 	.short	0x0082
	.zero		2


//--------------------- .nv.info                  --------------------------
	.section	.nv.info,"",@"SHT_CUDA_INFO"
	.align	4


	//----- nvinfo : EIATTR_REGCOUNT
	.align		4
        /*0000*/ 	.byte	0x04, 0x2f
        /*0002*/ 	.short	(.L_1 - .L_0)
	.align		4
.L_0:
        /*0004*/ 	.word	index@(_Z4GEMMPfS_S_)
        /*0008*/ 	.word	0x00000020


	//----- nvinfo : EIATTR_FRAME_SIZE
	.align		4
.L_1:
        /*000c*/ 	.byte	0x04, 0x11
        /*000e*/ 	.short	(.L_3 - .L_2)
	.align		4
.L_2:
        /*0010*/ 	.word	index@(_Z4GEMMPfS_S_)
        /*0014*/ 	.word	0x00000000


	//----- nvinfo : EIATTR_MIN_STACK_SIZE
	.align		4
.L_3:
        /*0018*/ 	.byte	0x04, 0x12
        /*001a*/ 	.short	(.L_5 - .L_4)
	.align		4
.L_4:
        /*001c*/ 	.word	index@(_Z4GEMMPfS_S_)
        /*0020*/ 	.word	0x00000000
.L_5:


//--------------------- .nv.compat                --------------------------
	.section	.nv.compat,"",@"SHT_CUDA_COMPAT_INFO"
	.align	4
        /*0000*/ 	.byte	0x02, 0x09, 0x00, 0x00, 0x02, 0x02, 0x01, 0x00, 0x02, 0x05, 0x05, 0x00, 0x03, 0x07, 0x01, 0x01
        /*0010*/ 	.byte	0x02, 0x03, 0x00, 0x00, 0x02, 0x06, 0x01, 0x00, 0x04, 0x0b, 0x08, 0x00, 0x09, 0x00, 0x00, 0x00
        /*0020*/ 	.byte	0x00, 0x00, 0x00, 0x00


//--------------------- .nv.info._Z4GEMMPfS_S_    --------------------------
	.section	.nv.info._Z4GEMMPfS_S_,"",@"SHT_CUDA_INFO"
	.sectionflags	@""
	.align	4


	//----- nvinfo : EIATTR_CUDA_API_VERSION
	.align		4
        /*0000*/ 	.byte	0x04, 0x37
        /*0002*/ 	.short	(.L_7 - .L_6)
.L_6:
        /*0004*/ 	.word	0x00000082


	//----- nvinfo : EIATTR_KPARAM_INFO
	.align		4
.L_7:
        /*0008*/ 	.byte	0x04, 0x17
        /*000a*/ 	.short	(.L_9 - .L_8)
.L_8:
        /*000c*/ 	.word	0x00000000
        /*0010*/ 	.short	0x0002
        /*0012*/ 	.short	0x0010
        /*0014*/ 	.byte	0x00, 0xf5, 0x21, 0x00


	//----- nvinfo : EIATTR_KPARAM_INFO
	.align		4
.L_9:
        /*0018*/ 	.byte	0x04, 0x17
        /*001a*/ 	.short	(.L_11 - .L_10)
.L_10:
        /*001c*/ 	.word	0x00000000
        /*0020*/ 	.short	0x0001
        /*0022*/ 	.short	0x0008
        /*0024*/ 	.byte	0x00, 0xf5, 0x21, 0x00


	//----- nvinfo : EIATTR_KPARAM_INFO
	.align		4
.L_11:
        /*0028*/ 	.byte	0x04, 0x17
        /*002a*/ 	.short	(.L_13 - .L_12)
.L_12:
        /*002c*/ 	.word	0x00000000
        /*0030*/ 	.short	0x0000
        /*0032*/ 	.short	0x0000
        /*0034*/ 	.byte	0x00, 0xf5, 0x21, 0x00


	//----- nvinfo : EIATTR_SPARSE_MMA_MASK
	.align		4
.L_13:
        /*0038*/ 	.byte	0x03, 0x50
        /*003a*/ 	.short	0x0000


	//----- nvinfo : EIATTR_MAXREG_COUNT
	.align		4
        /*003c*/ 	.byte	0x03, 0x1b
        /*003e*/ 	.short	0x00ff


	//----- nvinfo : EIATTR_NUM_BARRIERS
	.align		4
        /*0040*/ 	.byte	0x02, 0x4c
        /*0042*/ 	.byte	0x01
	.zero		1


	//----- nvinfo : EIATTR_MERCURY_ISA_VERSION
	.align		4
        /*0044*/ 	.byte	0x03, 0x5f
        /*0046*/ 	.short	0x0101


	//----- nvinfo : EIATTR_VRC_CTA_INIT_COUNT
	.align		4
        /*0048*/ 	.byte	0x02, 0x4a
	.zero		1
	.zero		1


	//----- nvinfo : EIATTR_EXIT_INSTR_OFFSETS
	.align		4
        /*004c*/ 	.byte	0x04, 0x1c
        /*004e*/ 	.short	(.L_15 - .L_14)


	//   ....[0]....
.L_14:
        /*0050*/ 	.word	0x000000d0


	//   ....[1]....
        /*0054*/ 	.word	0x000007b0


	//----- nvinfo : EIATTR_CBANK_PARAM_SIZE
	.align		4
.L_15:
        /*0058*/ 	.byte	0x03, 0x19
        /*005a*/ 	.short	0x0018


	//----- nvinfo : EIATTR_PARAM_CBANK
	.align		4
        /*005c*/ 	.byte	0x04, 0x0a
        /*005e*/ 	.short	(.L_17 - .L_16)
	.align		4
.L_16:
        /*0060*/ 	.word	index@(.nv.constant0._Z4GEMMPfS_S_)
        /*0064*/ 	.short	0x0380
        /*0066*/ 	.short	0x0018


	//----- nvinfo : EIATTR_SW_WAR
	.align		4
.L_17:
        /*0068*/ 	.byte	0x04, 0x36
        /*006a*/ 	.short	(.L_19 - .L_18)
.L_18:
        /*006c*/ 	.word	0x00000008
.L_19:


//--------------------- .nv.callgraph             --------------------------
	.section	.nv.callgraph,"",@"SHT_CUDA_CALLGRAPH"
	.align	4
	.sectionentsize	8
	.align		4
        /*0000*/ 	.word	0x00000000
	.align		4
        /*0004*/ 	.word	0xffffffff
	.align		4
        /*0008*/ 	.word	0x00000000
	.align		4
        /*000c*/ 	.word	0xfffffffe
	.align		4
        /*0010*/ 	.word	0x00000000
	.align		4
        /*0014*/ 	.word	0xfffffffd
	.align		4
        /*0018*/ 	.word	0x00000000
	.align		4
        /*001c*/ 	.word	0xfffffffc


//--------------------- .text._Z4GEMMPfS_S_       --------------------------
	.section	.text._Z4GEMMPfS_S_,"ax",@progbits
	.align	128
        .global         _Z4GEMMPfS_S_
        .type           _Z4GEMMPfS_S_,@function
        .size           _Z4GEMMPfS_S_,(.L_x_2 - _Z4GEMMPfS_S_)
        .other          _Z4GEMMPfS_S_,@"STO_CUDA_ENTRY STV_DEFAULT"
_Z4GEMMPfS_S_:
.text._Z4GEMMPfS_S_:
[----:B------:R-:W-:Y:S01]  /*0000*/  LDC R1, c[0x0][0x37c] ;  /* 0x0000df00ff017b82 */ /* 0x000fe20000000800 */
[----:B------:R-:W0:Y:S01]  /*0010*/  S2R R9, SR_TID.X ;  /* 0x0000000000097919 */ /* 0x000e220000002100 */
[----:B------:R-:W1:Y:S06]  /*0020*/  LDCU UR4, c[0x0][0x360] ;  /* 0x00006c00ff0477ac */ /* 0x000e6c0008000800 */
[----:B------:R-:W1:Y:S01]  /*0030*/  S2UR UR5, SR_CTAID.X ;  /* 0x00000000000579c3 */ /* 0x000e620000002500 */
[----:B------:R-:W2:Y:S07]  /*0040*/  S2R R11, SR_TID.Y ;  /* 0x00000000000b7919 */ /* 0x000eae0000002200 */
[----:B------:R-:W3:Y:S08]  /*0050*/  S2UR UR6, SR_CTAID.Y ;  /* 0x00000000000679c3 */ /* 0x000ef00000002600 */
[----:B------:R-:W3:Y:S01]  /*0060*/  LDC R0, c[0x0][0x364] ;  /* 0x0000d900ff007b82 */ /* 0x000ee20000000800 */
[----:B-1----:R-:W-:-:S06]  /*0070*/  UIMAD UR4, UR4, UR5, URZ ;  /* 0x00000005040472a4 */ /* 0x002fcc000f8e02ff */
[----:B0-----:R-:W-:Y:S01]  /*0080*/  IADD3 R16, PT, PT, R9, UR4, RZ ;  /* 0x0000000409107c10 */ /* 0x001fe2000fffe0ff */
[----:B---3--:R-:W-:-:S05]  /*0090*/  IMAD R2, R0, UR6, RZ ;  /* 0x0000000600027c24 */ /* 0x008fca000f8e02ff */
[----:B--2---:R-:W-:-:S04]  /*00a0*/  IADD3 R7, PT, PT, R2, R11, RZ ;  /* 0x0000000b02077210 */ /* 0x004fc80007ffe0ff */
[----:B------:R-:W-:-:S04]  /*00b0*/  LOP3.LUT R3, R7, R16, RZ, 0xfc, !PT ;  /* 0x0000001007037212 */ /* 0x000fc800078efcff */
[----:B------:R-:W-:-:S13]  /*00c0*/  ISETP.GT.U32.AND P0, PT, R3, 0x3f, PT ;  /* 0x0000003f0300780c */ /* 0x000fda0003f04070 */
[----:B------:R-:W-:Y:S05]  /*00d0*/  @P0 EXIT ;  /* 0x000000000000094d */ /* 0x000fea0003800000 */
[----:B------:R-:W0:Y:S01]  /*00e0*/  S2UR UR6, SR_CgaCtaId ;  /* 0x00000000000679c3 */ /* 0x000e220000008800 */
[----:B------:R-:W1:Y:S01]  /*00f0*/  LDCU.128 UR12, c[0x0][0x380] ;  /* 0x00007000ff0c77ac */ /* 0x000e620008000c00 */
[----:B------:R-:W-:Y:S01]  /*0100*/  LEA R3, R11, R9, 0x6 ;  /* 0x000000090b037211 */ /* 0x000fe200078e30ff */
[----:B------:R-:W-:Y:S01]  /*0110*/  HFMA2 R23, -RZ, RZ, 0, 0 ;  /* 0x00000000ff177431 */ /* 0x000fe200000001ff */
[----:B------:R-:W-:Y:S01]  /*0120*/  MOV R5, RZ ;  /* 0x000000ff00057202 */ /* 0x000fe20000000f00 */
[----:B------:R-:W-:Y:S01]  /*0130*/  UMOV UR5, 0x400 ;  /* 0x0000040000057882 */ /* 0x000fe20000000000 */
[----:B------:R-:W-:Y:S01]  /*0140*/  IADD3 R21, P0, PT, R3, UR4, RZ ;  /* 0x0000000403157c10 */ /* 0x000fe2000ff1e0ff */
[----:B------:R-:W-:Y:S01]  /*0150*/  UIADD3 UR4, UPT, UPT, UR5, 0x1000, URZ ;  /* 0x0000100005047890 */ /* 0x000fe2000fffe0ff */
[----:B------:R-:W-:Y:S01]  /*0160*/  LEA R2, P2, R2, R3, 0x6 ;  /* 0x0000000302027211 */ /* 0x000fe200078430ff */
[----:B------:R-:W2:Y:S01]  /*0170*/  LDCU.64 UR8, c[0x0][0x358] ;  /* 0x00006b00ff0877ac */ /* 0x000ea20008000a00 */
[----:B------:R-:W-:-:S02]  /*0180*/  IADD3.X R4, PT, PT, RZ, RZ, RZ, P0, !PT ;  /* 0x000000ffff047210 */ /* 0x000fc400007fe4ff */
[----:B------:R-:W-:Y:S02]  /*0190*/  IADD3.X R19, PT, PT, RZ, RZ, RZ, P2, !PT ;  /* 0x000000ffff137210 */ /* 0x000fe400017fe4ff */
[C---:B-1----:R-:W-:Y:S02]  /*01a0*/  LEA R18, P3, R2.reuse, UR12, 0x2 ;  /* 0x0000000c02127c11 */ /* 0x042fe4000f8610ff */
[C---:B------:R-:W-:Y:S02]  /*01b0*/  LEA R20, P1, R21.reuse, UR14, 0x2 ;  /* 0x0000000e15147c11 */ /* 0x040fe4000f8210ff */
[----:B------:R-:W-:Y:S01]  /*01c0*/  LEA.HI.X R19, R2, UR13, R19, 0x2, P3 ;  /* 0x0000000d02137c11 */ /* 0x000fe200098f1413 */
[----:B0-----:R-:W-:Y:S01]  /*01d0*/  ULEA UR5, UR6, UR5, 0x18 ;  /* 0x0000000506057291 */ /* 0x001fe2000f8ec0ff */
[----:B------:R-:W-:Y:S01]  /*01e0*/  LEA.HI.X R21, R21, UR15, R4, 0x2, P1 ;  /* 0x0000000f15157c11 */ /* 0x000fe200088f1404 */
[----:B------:R-:W-:-:S04]  /*01f0*/  ULEA UR4, UR6, UR4, 0x18 ;  /* 0x0000000406047291 */ /* 0x000fc8000f8ec0ff */
[----:B------:R-:W-:Y:S02]  /*0200*/  LEA R6, R11, UR5, 0x7 ;  /* 0x000000050b067c11 */ /* 0x000fe4000f8e38ff */
[C---:B------:R-:W-:Y:S02]  /*0210*/  LEA R2, R9.reuse, UR4, 0x2 ;  /* 0x0000000409027c11 */ /* 0x040fe4000f8e10ff */
[----:B------:R-:W-:Y:S02]  /*0220*/  LEA R4, R9, R6, 0x2 ;  /* 0x0000000609047211 */ /* 0x000fe400078e10ff */
[----:B--2---:R-:W-:-:S07]  /*0230*/  LEA R3, R11, R2, 0x7 ;  /* 0x000000020b037211 */ /* 0x004fce00078e38ff */
.L_x_0:
[----:B------:R0:W2:Y:S04]  /*0240*/  LDG.E R25, desc[UR8][R18.64] ;  /* 0x0000000812197981 */ /* 0x0000a8000c1e1900 */
[----:B------:R1:W3:Y:S01]  /*0250*/  LDG.E R26, desc[UR8][R20.64] ;  /* 0x00000008141a7981 */ /* 0x0002e2000c1e1900 */
[----:B------:R-:W-:-:S04]  /*0260*/  IADD3 R5, PT, PT, R0, R5, RZ ;  /* 0x0000000500057210 */ /* 0x000fc80007ffe0ff */
[----:B------:R-:W-:Y:S01]  /*0270*/  ISETP.GE.U32.AND P0, PT, R5, 0x40, PT ;  /* 0x000000400500780c */ /* 0x000fe20003f06070 */
[----:B0-----:R-:W-:-:S04]  /*0280*/  IMAD.WIDE.U32 R18, R0, 0x4, R18 ;  /* 0x0000000400127825 */ /* 0x001fc800078e0012 */
[----:B-1----:R-:W-:Y:S01]  /*0290*/  IMAD.WIDE.U32 R20, R0, 0x100, R20 ;  /* 0x0000010000147825 */ /* 0x002fe200078e0014 */
[----:B--2---:R-:W-:Y:S04]  /*02a0*/  STS [R4], R25 ;  /* 0x0000001904007388 */ /* 0x004fe80000000800 */
[----:B---3--:R-:W-:Y:S01]  /*02b0*/  STS [R3], R26 ;  /* 0x0000001a03007388 */ /* 0x008fe20000000800 */
[----:B------:R-:W-:Y:S06]  /*02c0*/  BAR.SYNC.DEFER_BLOCKING 0x0 ;  /* 0x0000000000007b1d */ /* 0x000fec0000010000 */
[----:B------:R-:W-:Y:S04]  /*02d0*/  LDS R24, [R2] ;  /* 0x0000000002187984 */ /* 0x000fe80000000800 */
[----:B------:R-:W0:Y:S04]  /*02e0*/  LDS.128 R12, [R6] ;  /* 0x00000000060c7984 */ /* 0x000e280000000c00 */
[----:B------:R-:W1:Y:S04]  /*02f0*/  LDS R29, [R2+0x80] ;  /* 0x00008000021d7984 */ /* 0x000e680000000800 */
[----:B------:R-:W2:Y:S04]  /*0300*/  LDS R27, [R2+0x100] ;  /* 0x00010000021b7984 */ /* 0x000ea80000000800 */
[----:B------:R-:W3:Y:S04]  /*0310*/  LDS R22, [R2+0x180] ;  /* 0x0001800002167984 */ /* 0x000ee80000000800 */
[----:B------:R-:W-:Y:S04]  /*0320*/  LDS R17, [R2+0x200] ;  /* 0x0002000002117984 */ /* 0x000fe80000000800 */
[----:B------:R-:W4:Y:S04]  /*0330*/  LDS.128 R8, [R6+0x10] ;  /* 0x0000100006087984 */ /* 0x000f280000000c00 */
[----:B------:R-:W-:Y:S04]  /*0340*/  LDS R25, [R2+0x300] ;  /* 0x0003000002197984 */ /* 0x000fe80000000800 */
[----:B------:R-:W-:Y:S04]  /*0350*/  LDS R26, [R2+0x380] ;  /* 0x00038000021a7984 */ /* 0x000fe80000000800 */
[----:B------:R-:W-:Y:S01]  /*0360*/  LDS R28, [R2+0x580] ;  /* 0x00058000021c7984 */ /* 0x000fe20000000800 */
[----:B0-----:R-:W-:-:S03]  /*0370*/  FFMA R12, R12, R24, R23 ;  /* 0x000000180c0c7223 */ /* 0x001fc60000000017 */
[----:B------:R-:W0:Y:S01]  /*0380*/  LDS R24, [R2+0x280] ;  /* 0x0002800002187984 */ /* 0x000e220000000800 */
[----:B-1----:R-:W-:-:S03]  /*0390*/  FFMA R12, R29, R13, R12 ;  /* 0x0000000d1d0c7223 */ /* 0x002fc6000000000c */
[----:B------:R-:W-:Y:S01]  /*03a0*/  LDS R23, [R2+0x400] ;  /* 0x0004000002177984 */ /* 0x000fe20000000800 */
[----:B--2---:R-:W-:-:S04]  /*03b0*/  FFMA R27, R27, R14, R12 ;  /* 0x0000000e1b1b7223 */ /* 0x004fc8000000000c */
[----:B---3--:R-:W-:Y:S02]  /*03c0*/  FFMA R27, R22, R15, R27 ;  /* 0x0000000f161b7223 */ /* 0x008fe4000000001b */
[----:B------:R-:W1:Y:S04]  /*03d0*/  LDS.128 R12, [R6+0x20] ;  /* 0x00002000060c7984 */ /* 0x000e680000000c00 */
[----:B------:R-:W2:Y:S01]  /*03e0*/  LDS R22, [R2+0x480] ;  /* 0x0004800002167984 */ /* 0x000ea20000000800 */
[----:B----4-:R-:W-:-:S04]  /*03f0*/  FFMA R17, R8, R17, R27 ;  /* 0x0000001108117223 */ /* 0x010fc8000000001b */
[----:B0-----:R-:W-:Y:S02]  /*0400*/  FFMA R24, R24, R9, R17 ;  /* 0x0000000918187223 */ /* 0x001fe40000000011 */
[----:B------:R-:W0:Y:S02]  /*0410*/  LDS R17, [R2+0x500] ;  /* 0x0005000002117984 */ /* 0x000e240000000800 */
[----:B------:R-:W-:Y:S02]  /*0420*/  FFMA R25, R25, R10, R24 ;  /* 0x0000000a19197223 */ /* 0x000fe40000000018 */
[----:B------:R-:W-:Y:S02]  /*0430*/  LDS R24, [R2+0x780] ;  /* 0x0007800002187984 */ /* 0x000fe40000000800 */
[----:B------:R-:W-:Y:S02]  /*0440*/  FFMA R27, R26, R11, R25 ;  /* 0x0000000b1a1b7223 */ /* 0x000fe40000000019 */
[----:B------:R-:W-:Y:S02]  /*0450*/  LDS R25, [R2+0x600] ;  /* 0x0006000002197984 */ /* 0x000fe40000000800 */
[----:B-1----:R-:W-:-:S02]  /*0460*/  FFMA R23, R12, R23, R27 ;  /* 0x000000170c177223 */ /* 0x002fc4000000001b */
[----:B------:R-:W1:Y:S02]  /*0470*/  LDS.128 R8, [R6+0x30] ;  /* 0x0000300006087984 */ /* 0x000e640000000c00 */
[----:B--2---:R-:W-:Y:S02]  /*0480*/  FFMA R22, R22, R13, R23 ;  /* 0x0000000d16167223 */ /* 0x004fe40000000017 */
[----:B------:R-:W2:Y:S04]  /*0490*/  LDS R26, [R2+0x680] ;  /* 0x00068000021a7984 */ /* 0x000ea80000000800 */
[----:B------:R-:W3:Y:S01]  /*04a0*/  LDS R23, [R2+0x700] ;  /* 0x0007000002177984 */ /* 0x000ee20000000800 */
[----:B0-----:R-:W-:-:S03]  /*04b0*/  FFMA R17, R17, R14, R22 ;  /* 0x0000000e11117223 */ /* 0x001fc60000000016 */
[----:B------:R-:W-:Y:S01]  /*04c0*/  LDS R22, [R2+0x880] ;  /* 0x0008800002167984 */ /* 0x000fe20000000800 */
[----:B------:R-:W-:-:S03]  /*04d0*/  FFMA R27, R28, R15, R17 ;  /* 0x0000000f1c1b7223 */ /* 0x000fc60000000011 */
[----:B------:R-:W-:Y:S04]  /*04e0*/  LDS R17, [R2+0x800] ;  /* 0x0008000002117984 */ /* 0x000fe80000000800 */
[----:B------:R-:W0:Y:S01]  /*04f0*/  LDS.128 R12, [R6+0x40] ;  /* 0x00004000060c7984 */ /* 0x000e220000000c00 */
[----:B-1----:R-:W-:-:S03]  /*0500*/  FFMA R25, R8, R25, R27 ;  /* 0x0000001908197223 */ /* 0x002fc6000000001b */
[----:B------:R-:W-:Y:S01]  /*0510*/  LDS R28, [R2+0xb80] ;  /* 0x000b8000021c7984 */ /* 0x000fe20000000800 */
[----:B--2---:R-:W-:-:S03]  /*0520*/  FFMA R8, R26, R9, R25 ;  /* 0x000000091a087223 */ /* 0x004fc60000000019 */
[----:B------:R-:W1:Y:S01]  /*0530*/  LDS R25, [R2+0x900] ;  /* 0x0009000002197984 */ /* 0x000e620000000800 */
[----:B---3--:R-:W-:-:S03]  /*0540*/  FFMA R23, R23, R10, R8 ;  /* 0x0000000a17177223 */ /* 0x008fc60000000008 */
[----:B------:R-:W2:Y:S01]  /*0550*/  LDS R26, [R2+0x980] ;  /* 0x00098000021a7984 */ /* 0x000ea20000000800 */
[----:B------:R-:W-:-:S03]  /*0560*/  FFMA R27, R24, R11, R23 ;  /* 0x0000000b181b7223 */ /* 0x000fc60000000017 */
[----:B------:R-:W-:Y:S04]  /*0570*/  LDS R23, [R2+0xa00] ;  /* 0x000a000002177984 */ /* 0x000fe80000000800 */
[----:B------:R-:W3:Y:S04]  /*0580*/  LDS.128 R8, [R6+0x50] ;  /* 0x0000500006087984 */ /* 0x000ee80000000c00 */
[----:B------:R-:W4:Y:S01]  /*0590*/  LDS R24, [R2+0xa80] ;  /* 0x000a800002187984 */ /* 0x000f220000000800 */
[----:B0-----:R-:W-:-:S04]  /*05a0*/  FFMA R17, R12, R17, R27 ;  /* 0x000000110c117223 */ /* 0x001fc8000000001b */
[----:B------:R-:W-:Y:S02]  /*05b0*/  FFMA R22, R22, R13, R17 ;  /* 0x0000000d16167223 */ /* 0x000fe40000000011 */
[----:B------:R-:W0:Y:S02]  /*05c0*/  LDS R17, [R2+0xb00] ;  /* 0x000b000002117984 */ /* 0x000e240000000800 */
[----:B-1----:R-:W-:Y:S02]  /*05d0*/  FFMA R25, R25, R14, R22 ;  /* 0x0000000e19197223 */ /* 0x002fe40000000016 */
[----:B------:R-:W-:Y:S02]  /*05e0*/  LDS R22, [R2+0xc80] ;  /* 0x000c800002167984 */ /* 0x000fe40000000800 */
[----:B--2---:R-:W-:Y:S02]  /*05f0*/  FFMA R27, R26, R15, R25 ;  /* 0x0000000f1a1b7223 */ /* 0x004fe40000000019 */
[----:B------:R-:W-:Y:S04]  /*0600*/  LDS R25, [R2+0xc00] ;  /* 0x000c000002197984 */ /* 0x000fe80000000800 */
[----:B------:R-:W1:Y:S01]  /*0610*/  LDS.128 R12, [R6+0x60] ;  /* 0x00006000060c7984 */ /* 0x000e620000000c00 */
[----:B---3--:R-:W-:-:S03]  /*0620*/  FFMA R23, R8, R23, R27 ;  /* 0x0000001708177223 */ /* 0x008fc6000000001b */
[----:B------:R-:W-:Y:S01]  /*0630*/  LDS R27, [R2+0xe00] ;  /* 0x000e0000021b7984 */ /* 0x000fe20000000800 */
[----:B----4-:R-:W-:-:S03]  /*0640*/  FFMA R24, R24, R9, R23 ;  /* 0x0000000918187223 */ /* 0x010fc60000000017 */
[----:B------:R-:W2:Y:S04]  /*0650*/  LDS R23, [R2+0xd00] ;  /* 0x000d000002177984 */ /* 0x000ea80000000800 */
[----:B------:R-:W-:Y:S01]  /*0660*/  LDS R26, [R2+0xe80] ;  /* 0x000e8000021a7984 */ /* 0x000fe20000000800 */
[----:B0-----:R-:W-:-:S03]  /*0670*/  FFMA R17, R17, R10, R24 ;  /* 0x0000000a11117223 */ /* 0x001fc60000000018 */
[----:B------:R-:W0:Y:S01]  /*0680*/  LDS R24, [R2+0xd80] ;  /* 0x000d800002187984 */ /* 0x000e220000000800 */
[----:B------:R-:W-:-:S03]  /*0690*/  FFMA R17, R28, R11, R17 ;  /* 0x0000000b1c117223 */ /* 0x000fc60000000011 */
[----:B------:R-:W3:Y:S01]  /*06a0*/  LDS.128 R8, [R6+0x70] ;  /* 0x0000700006087984 */ /* 0x000ee20000000c00 */
[----:B-1----:R-:W-:-:S03]  /*06b0*/  FFMA R25, R12, R25, R17 ;  /* 0x000000190c197223 */ /* 0x002fc60000000011 */
[----:B------:R-:W1:Y:S01]  /*06c0*/  LDS R17, [R2+0xf00] ;  /* 0x000f000002117984 */ /* 0x000e620000000800 */
[----:B------:R-:W-:-:S03]  /*06d0*/  FFMA R22, R22, R13, R25 ;  /* 0x0000000d16167223 */ /* 0x000fc60000000019 */
[----:B------:R-:W4:Y:S01]  /*06e0*/  LDS R12, [R2+0xf80] ;  /* 0x000f8000020c7984 */ /* 0x000f220000000800 */
[----:B--2---:R-:W-:-:S04]  /*06f0*/  FFMA R23, R23, R14, R22 ;  /* 0x0000000e17177223 */ /* 0x004fc80000000016 */
[----:B0-----:R-:W-:-:S04]  /*0700*/  FFMA R15, R24, R15, R23 ;  /* 0x0000000f180f7223 */ /* 0x001fc80000000017 */
[----:B---3--:R-:W-:-:S04]  /*0710*/  FFMA R15, R8, R27, R15 ;  /* 0x0000001b080f7223 */ /* 0x008fc8000000000f */
[----:B------:R-:W-:-:S04]  /*0720*/  FFMA R26, R26, R9, R15 ;  /* 0x000000091a1a7223 */ /* 0x000fc8000000000f */
[----:B-1----:R-:W-:-:S04]  /*0730*/  FFMA R17, R17, R10, R26 ;  /* 0x0000000a11117223 */ /* 0x002fc8000000001a */
[----:B----4-:R-:W-:Y:S01]  /*0740*/  FFMA R23, R12, R11, R17 ;  /* 0x0000000b0c177223 */ /* 0x010fe20000000011 */
[----:B------:R-:W-:Y:S06]  /*0750*/  BAR.SYNC.DEFER_BLOCKING 0x0 ;  /* 0x0000000000007b1d */ /* 0x000fec0000010000 */
[----:B------:R-:W-:Y:S05]  /*0760*/  @!P0 BRA `(.L_x_0) ;  /* 0xfffffff800b48947 */ /* 0x000fea000383ffff */
[----:B------:R-:W0:Y:S01]  /*0770*/  LDC.64 R2, c[0x0][0x390] ;  /* 0x0000e400ff027b82 */ /* 0x000e220000000a00 */
[----:B------:R-:W-:-:S05]  /*0780*/  LEA R7, R7, R16, 0x6 ;  /* 0x0000001007077211 */ /* 0x000fca00078e30ff */
[----:B0-----:R-:W-:-:S05]  /*0790*/  IMAD.WIDE.U32 R2, R7, 0x4, R2 ;  /* 0x0000000407027825 */ /* 0x001fca00078e0002 */
[----:B------:R-:W-:Y:S01]  /*07a0*/  STG.E desc[UR8][R2.64], R23 ;  /* 0x0000001702007986 */ /* 0x000fe2000c101908 */
[----:B------:R-:W-:Y:S05]  /*07b0*/  EXIT ;  /* 0x000000000000794d */ /* 0x000fea0003800000 */
.L_x_1:
[----:B------:R-:W-:-:S00]  /*07c0*/  BRA `(.L_x_1) ;  /* 0xfffffffc00fc7947 */ /* 0x000fc0000383ffff */
[----:B------:R-:W-:-:S00]  /*07d0*/  NOP ;  /* 0x0000000000007918 */ /* 0x000fc00000000000 */
        /* <DEDUP_REMOVED lines=10> */
.L_x_2:


//--------------------- .nv.shared._Z4GEMMPfS_S_  --------------------------
	.section	.nv.shared._Z4GEMMPfS_S_,"aw",@nobits
	.sectionflags	@""
	.align	4
.nv.shared._Z4GEMMPfS_S_:
	.zero		9216


//--------------------- .nv.shared.reserved.0     --------------------------
	.section	.nv.shared.reserved.0,"aw",@nobits
	.weak		__nv_reservedSMEM_offset_0_alias
	.size		__nv_reservedSMEM_offset_0_alias, 0, 64
	.other		__nv_reservedSMEM_offset_0_alias,@"STO_CUDA_RESERVED_SHARED STV_DEFAULT"
__nv_reservedSMEM_offset_0_alias:
	.zero		0
	.zero		64


//--------------------- .nv.constant0._Z4GEMMPfS_S_ --------------------------
	.section	.nv.constant0._Z4GEMMPfS_S_,"a",@progbits
	.sectionflags	@""
	.align	4
.nv.constant0._Z4GEMMPfS_S_:
	.zero		920


//--------------------- SYMBOLS --------------------------

	.type		.nv.reservedSmem.offset0,@object
	.size		.nv.reservedSmem.offset0,0x4
	.type		.nv.reservedSmem.cap,@object
	.size		.nv.reservedSmem.cap,0x4
